//
// Generated by NVIDIA NVVM Compiler
//
// Compiler Build ID: CL-36424714
// Cuda compilation tools, release 13.0, V13.0.88
// Based on NVVM 20.0.0
//

.version 9.0
.target sm_100
.address_size 64

	// .globl	kernel
// _ZZ6kernelE7a_block has been demoted
// _ZZ6kernelE7b_block has been demoted

.visible .entry kernel(
	.param .u64 .ptr .align 1 kernel_param_0,
	.param .u64 .ptr .align 1 kernel_param_1,
	.param .u64 .ptr .align 1 kernel_param_2,
	.param .u32 kernel_param_3,
	.param .u32 kernel_param_4,
	.param .u32 kernel_param_5
)
{
	.reg .pred 	%p<4>;
	.reg .b32 	%r<93>;
	.reg .b32 	%f<251>;
	.reg .b64 	%rd<98>;
	// demoted variable
	.shared .align 4 .b8 _ZZ6kernelE7a_block[8192];
	// demoted variable
	.shared .align 4 .b8 _ZZ6kernelE7b_block[4096];
	ld.param.u32 	%r14, [kernel_param_5];
	mov.u32 	%r1, %tid.x;
	mov.u32 	%r2, %tid.y;
	mov.u32 	%r15, %ctaid.y;
	shl.b32 	%r3, %r15, 7;
	mov.u32 	%r16, %ctaid.x;
	shl.b32 	%r4, %r16, 6;
	setp.eq.s32 	%p1, %r14, 0;
	mov.f32 	%f219, 0f00000000;
	mov.f32 	%f220, %f219;
	mov.f32 	%f221, %f219;
	mov.f32 	%f222, %f219;
	mov.f32 	%f223, %f219;
	mov.f32 	%f224, %f219;
	mov.f32 	%f225, %f219;
	mov.f32 	%f226, %f219;
	mov.f32 	%f227, %f219;
	mov.f32 	%f228, %f219;
	mov.f32 	%f229, %f219;
	mov.f32 	%f230, %f219;
	mov.f32 	%f231, %f219;
	mov.f32 	%f232, %f219;
	mov.f32 	%f233, %f219;
	mov.f32 	%f234, %f219;
	mov.f32 	%f235, %f219;
	mov.f32 	%f236, %f219;
	mov.f32 	%f237, %f219;
	mov.f32 	%f238, %f219;
	mov.f32 	%f239, %f219;
	mov.f32 	%f240, %f219;
	mov.f32 	%f241, %f219;
	mov.f32 	%f242, %f219;
	mov.f32 	%f243, %f219;
	mov.f32 	%f244, %f219;
	mov.f32 	%f245, %f219;
	mov.f32 	%f246, %f219;
	mov.f32 	%f247, %f219;
	mov.f32 	%f248, %f219;
	mov.f32 	%f249, %f219;
	mov.f32 	%f250, %f219;
	@%p1 bra 	$L__BB0_5;
	shl.b32 	%r18, %r1, 2;
	mov.u32 	%r19, _ZZ6kernelE7b_block;
	add.s32 	%r5, %r19, %r18;
	mov.b32 	%r90, 0;
	mov.f32 	%f219, 0f00000000;
$L__BB0_2:
	ld.param.u32 	%r88, [kernel_param_4];
	ld.param.u64 	%rd96, [kernel_param_1];
	ld.param.u64 	%rd95, [kernel_param_0];
	shl.b32 	%r21, %r2, 6;
	mov.u32 	%r22, _ZZ6kernelE7a_block;
	add.s32 	%r23, %r21, %r22;
	add.s32 	%r91, %r23, 4096;
	add.s32 	%r24, %r90, %r1;
	add.s32 	%r25, %r3, %r2;
	mad.lo.s32 	%r26, %r25, %r14, %r24;
	cvta.to.global.u64 	%rd4, %rd95;
	mul.wide.u32 	%rd5, %r26, 4;
	add.s64 	%rd6, %rd4, %rd5;
	ld.global.f32 	%f131, [%rd6];
	shl.b32 	%r27, %r1, 2;
	add.s32 	%r28, %r22, %r27;
	add.s32 	%r29, %r28, %r21;
	st.shared.f32 	[%r29], %f131;
	shl.b32 	%r30, %r14, 4;
	add.s32 	%r31, %r26, %r30;
	mul.wide.u32 	%rd7, %r31, 4;
	add.s64 	%rd8, %rd4, %rd7;
	ld.global.f32 	%f132, [%rd8];
	st.shared.f32 	[%r29+1024], %f132;
	shl.b32 	%r32, %r14, 5;
	add.s32 	%r33, %r26, %r32;
	mul.wide.u32 	%rd9, %r33, 4;
	add.s64 	%rd10, %rd4, %rd9;
	ld.global.f32 	%f133, [%rd10];
	st.shared.f32 	[%r29+2048], %f133;
	add.s32 	%r34, %r33, %r30;
	mul.wide.u32 	%rd11, %r34, 4;
	add.s64 	%rd12, %rd4, %rd11;
	ld.global.f32 	%f134, [%rd12];
	st.shared.f32 	[%r29+3072], %f134;
	shl.b32 	%r35, %r14, 6;
	add.s32 	%r36, %r26, %r35;
	mul.wide.u32 	%rd13, %r36, 4;
	add.s64 	%rd14, %rd4, %rd13;
	ld.global.f32 	%f135, [%rd14];
	st.shared.f32 	[%r29+4096], %f135;
	add.s32 	%r37, %r36, %r30;
	mul.wide.u32 	%rd15, %r37, 4;
	add.s64 	%rd16, %rd4, %rd15;
	ld.global.f32 	%f136, [%rd16];
	st.shared.f32 	[%r29+5120], %f136;
	add.s32 	%r38, %r36, %r32;
	mul.wide.u32 	%rd17, %r38, 4;
	add.s64 	%rd18, %rd4, %rd17;
	ld.global.f32 	%f137, [%rd18];
	st.shared.f32 	[%r29+6144], %f137;
	add.s32 	%r39, %r38, %r30;
	mul.wide.u32 	%rd19, %r39, 4;
	add.s64 	%rd20, %rd4, %rd19;
	ld.global.f32 	%f138, [%rd20];
	st.shared.f32 	[%r29+7168], %f138;
	add.s32 	%r40, %r90, %r2;
	add.s32 	%r41, %r4, %r1;
	mad.lo.s32 	%r42, %r40, %r88, %r41;
	cvta.to.global.u64 	%rd21, %rd96;
	mul.wide.u32 	%rd22, %r42, 4;
	add.s64 	%rd23, %rd21, %rd22;
	ld.global.f32 	%f139, [%rd23];
	shl.b32 	%r43, %r2, 8;
	mov.u32 	%r44, _ZZ6kernelE7b_block;
	add.s32 	%r45, %r44, %r43;
	add.s32 	%r46, %r45, %r27;
	st.shared.f32 	[%r46], %f139;
	add.s32 	%r47, %r42, 16;
	mul.wide.u32 	%rd24, %r47, 4;
	add.s64 	%rd25, %rd21, %rd24;
	ld.global.f32 	%f140, [%rd25];
	st.shared.f32 	[%r46+64], %f140;
	add.s32 	%r48, %r42, 32;
	mul.wide.u32 	%rd26, %r48, 4;
	add.s64 	%rd27, %rd21, %rd26;
	ld.global.f32 	%f141, [%rd27];
	st.shared.f32 	[%r46+128], %f141;
	add.s32 	%r49, %r42, 48;
	mul.wide.u32 	%rd28, %r49, 4;
	add.s64 	%rd29, %rd21, %rd28;
	ld.global.f32 	%f142, [%rd29];
	st.shared.f32 	[%r46+192], %f142;
	bar.sync 	0;
	mov.b32 	%r92, 128;
$L__BB0_3:
	add.s32 	%r50, %r5, %r92;
	ld.shared.f32 	%f143, [%r91+-4096];
	ld.shared.f32 	%f144, [%r50+-128];
	fma.rn.f32 	%f250, %f143, %f144, %f250;
	ld.shared.f32 	%f145, [%r50+-64];
	fma.rn.f32 	%f249, %f143, %f145, %f249;
	ld.shared.f32 	%f146, [%r50];
	fma.rn.f32 	%f248, %f143, %f146, %f248;
	ld.shared.f32 	%f147, [%r50+64];
	fma.rn.f32 	%f247, %f143, %f147, %f247;
	ld.shared.f32 	%f148, [%r91+-3072];
	fma.rn.f32 	%f246, %f148, %f144, %f246;
	fma.rn.f32 	%f245, %f148, %f145, %f245;
	fma.rn.f32 	%f244, %f148, %f146, %f244;
	fma.rn.f32 	%f243, %f148, %f147, %f243;
	ld.shared.f32 	%f149, [%r91+-2048];
	fma.rn.f32 	%f242, %f149, %f144, %f242;
	fma.rn.f32 	%f241, %f149, %f145, %f241;
	fma.rn.f32 	%f240, %f149, %f146, %f240;
	fma.rn.f32 	%f239, %f149, %f147, %f239;
	ld.shared.f32 	%f150, [%r91+-1024];
	fma.rn.f32 	%f238, %f150, %f144, %f238;
	fma.rn.f32 	%f237, %f150, %f145, %f237;
	fma.rn.f32 	%f236, %f150, %f146, %f236;
	fma.rn.f32 	%f235, %f150, %f147, %f235;
	ld.shared.f32 	%f151, [%r91];
	fma.rn.f32 	%f234, %f151, %f144, %f234;
	fma.rn.f32 	%f233, %f151, %f145, %f233;
	fma.rn.f32 	%f232, %f151, %f146, %f232;
	fma.rn.f32 	%f231, %f151, %f147, %f231;
	ld.shared.f32 	%f152, [%r91+1024];
	fma.rn.f32 	%f230, %f152, %f144, %f230;
	fma.rn.f32 	%f229, %f152, %f145, %f229;
	fma.rn.f32 	%f228, %f152, %f146, %f228;
	fma.rn.f32 	%f227, %f152, %f147, %f227;
	ld.shared.f32 	%f153, [%r91+2048];
	fma.rn.f32 	%f226, %f153, %f144, %f226;
	fma.rn.f32 	%f225, %f153, %f145, %f225;
	fma.rn.f32 	%f224, %f153, %f146, %f224;
	fma.rn.f32 	%f223, %f153, %f147, %f223;
	ld.shared.f32 	%f154, [%r91+3072];
	fma.rn.f32 	%f222, %f154, %f144, %f222;
	fma.rn.f32 	%f221, %f154, %f145, %f221;
	fma.rn.f32 	%f220, %f154, %f146, %f220;
	fma.rn.f32 	%f219, %f154, %f147, %f219;
	add.s32 	%r92, %r92, 256;
	add.s32 	%r91, %r91, 4;
	setp.ne.s32 	%p2, %r92, 4224;
	@%p2 bra 	$L__BB0_3;
	bar.sync 	0;
	add.s32 	%r90, %r90, 16;
	setp.lt.u32 	%p3, %r90, %r14;
	@%p3 bra 	$L__BB0_2;
$L__BB0_5:
	ld.param.u32 	%r89, [kernel_param_4];
	ld.param.u64 	%rd97, [kernel_param_2];
	cvta.to.global.u64 	%rd30, %rd97;
	add.s32 	%r51, %r3, %r2;
	add.s32 	%r52, %r4, %r1;
	mad.lo.s32 	%r53, %r51, %r89, %r52;
	mul.wide.u32 	%rd31, %r53, 4;
	add.s64 	%rd32, %rd30, %rd31;
	st.global.f32 	[%rd32], %f250;
	add.s32 	%r54, %r53, 16;
	mul.wide.u32 	%rd33, %r54, 4;
	add.s64 	%rd34, %rd30, %rd33;
	st.global.f32 	[%rd34], %f249;
	add.s32 	%r55, %r53, 32;
	mul.wide.u32 	%rd35, %r55, 4;
	add.s64 	%rd36, %rd30, %rd35;
	st.global.f32 	[%rd36], %f248;
	add.s32 	%r56, %r53, 48;
	mul.wide.u32 	%rd37, %r56, 4;
	add.s64 	%rd38, %rd30, %rd37;
	st.global.f32 	[%rd38], %f247;
	shl.b32 	%r57, %r89, 4;
	add.s32 	%r58, %r53, %r57;
	mul.wide.u32 	%rd39, %r58, 4;
	add.s64 	%rd40, %rd30, %rd39;
	st.global.f32 	[%rd40], %f246;
	add.s32 	%r59, %r58, 16;
	mul.wide.u32 	%rd41, %r59, 4;
	add.s64 	%rd42, %rd30, %rd41;
	st.global.f32 	[%rd42], %f245;
	add.s32 	%r60, %r58, 32;
	mul.wide.u32 	%rd43, %r60, 4;
	add.s64 	%rd44, %rd30, %rd43;
	st.global.f32 	[%rd44], %f244;
	add.s32 	%r61, %r58, 48;
	mul.wide.u32 	%rd45, %r61, 4;
	add.s64 	%rd46, %rd30, %rd45;
	st.global.f32 	[%rd46], %f243;
	shl.b32 	%r62, %r89, 5;
	add.s32 	%r63, %r53, %r62;
	mul.wide.u32 	%rd47, %r63, 4;
	add.s64 	%rd48, %rd30, %rd47;
	st.global.f32 	[%rd48], %f242;
	add.s32 	%r64, %r63, 16;
	mul.wide.u32 	%rd49, %r64, 4;
	add.s64 	%rd50, %rd30, %rd49;
	st.global.f32 	[%rd50], %f241;
	add.s32 	%r65, %r63, 32;
	mul.wide.u32 	%rd51, %r65, 4;
	add.s64 	%rd52, %rd30, %rd51;
	st.global.f32 	[%rd52], %f240;
	add.s32 	%r66, %r63, 48;
	mul.wide.u32 	%rd53, %r66, 4;
	add.s64 	%rd54, %rd30, %rd53;
	st.global.f32 	[%rd54], %f239;
	add.s32 	%r67, %r63, %r57;
	mul.wide.u32 	%rd55, %r67, 4;
	add.s64 	%rd56, %rd30, %rd55;
	st.global.f32 	[%rd56], %f238;
	add.s32 	%r68, %r67, 16;
	mul.wide.u32 	%rd57, %r68, 4;
	add.s64 	%rd58, %rd30, %rd57;
	st.global.f32 	[%rd58], %f237;
	add.s32 	%r69, %r67, 32;
	mul.wide.u32 	%rd59, %r69, 4;
	add.s64 	%rd60, %rd30, %rd59;
	st.global.f32 	[%rd60], %f236;
	add.s32 	%r70, %r67, 48;
	mul.wide.u32 	%rd61, %r70, 4;
	add.s64 	%rd62, %rd30, %rd61;
	st.global.f32 	[%rd62], %f235;
	shl.b32 	%r71, %r89, 6;
	add.s32 	%r72, %r53, %r71;
	mul.wide.u32 	%rd63, %r72, 4;
	add.s64 	%rd64, %rd30, %rd63;
	st.global.f32 	[%rd64], %f234;
	add.s32 	%r73, %r72, 16;
	mul.wide.u32 	%rd65, %r73, 4;
	add.s64 	%rd66, %rd30, %rd65;
	st.global.f32 	[%rd66], %f233;
	add.s32 	%r74, %r72, 32;
	mul.wide.u32 	%rd67, %r74, 4;
	add.s64 	%rd68, %rd30, %rd67;
	st.global.f32 	[%rd68], %f232;
	add.s32 	%r75, %r72, 48;
	mul.wide.u32 	%rd69, %r75, 4;
	add.s64 	%rd70, %rd30, %rd69;
	st.global.f32 	[%rd70], %f231;
	add.s32 	%r76, %r72, %r57;
	mul.wide.u32 	%rd71, %r76, 4;
	add.s64 	%rd72, %rd30, %rd71;
	st.global.f32 	[%rd72], %f230;
	add.s32 	%r77, %r76, 16;
	mul.wide.u32 	%rd73, %r77, 4;
	add.s64 	%rd74, %rd30, %rd73;
	st.global.f32 	[%rd74], %f229;
	add.s32 	%r78, %r76, 32;
	mul.wide.u32 	%rd75, %r78, 4;
	add.s64 	%rd76, %rd30, %rd75;
	st.global.f32 	[%rd76], %f228;
	add.s32 	%r79, %r76, 48;
	mul.wide.u32 	%rd77, %r79, 4;
	add.s64 	%rd78, %rd30, %rd77;
	st.global.f32 	[%rd78], %f227;
	add.s32 	%r80, %r72, %r62;
	mul.wide.u32 	%rd79, %r80, 4;
	add.s64 	%rd80, %rd30, %rd79;
	st.global.f32 	[%rd80], %f226;
	add.s32 	%r81, %r80, 16;
	mul.wide.u32 	%rd81, %r81, 4;
	add.s64 	%rd82, %rd30, %rd81;
	st.global.f32 	[%rd82], %f225;
	add.s32 	%r82, %r80, 32;
	mul.wide.u32 	%rd83, %r82, 4;
	add.s64 	%rd84, %rd30, %rd83;
	st.global.f32 	[%rd84], %f224;
	add.s32 	%r83, %r80, 48;
	mul.wide.u32 	%rd85, %r83, 4;
	add.s64 	%rd86, %rd30, %rd85;
	st.global.f32 	[%rd86], %f223;
	add.s32 	%r84, %r80, %r57;
	mul.wide.u32 	%rd87, %r84, 4;
	add.s64 	%rd88, %rd30, %rd87;
	st.global.f32 	[%rd88], %f222;
	add.s32 	%r85, %r84, 16;
	mul.wide.u32 	%rd89, %r85, 4;
	add.s64 	%rd90, %rd30, %rd89;
	st.global.f32 	[%rd90], %f221;
	add.s32 	%r86, %r84, 32;
	mul.wide.u32 	%rd91, %r86, 4;
	add.s64 	%rd92, %rd30, %rd91;
	st.global.f32 	[%rd92], %f220;
	add.s32 	%r87, %r84, 48;
	mul.wide.u32 	%rd93, %r87, 4;
	add.s64 	%rd94, %rd30, %rd93;
	st.global.f32 	[%rd94], %f219;
	ret;

}


// ===== COMPILED SASS (sm_100) =====

	.target	sm_100

	.elftype	@"ET_EXEC"


//--------------------- .note.nv.tkinfo           --------------------------
	.section	.note.nv.tkinfo,"",@"SHT_NOTE"
	.sectionflags	@"SHF_NOTE_NV_TKINFO"
	.tkinfo
        /*0018*/ 	.word	0x00000002
        /*0030*/ 	.string	""
        /*0030*/ 	.string	"ptxas"
        /*0030*/ 	.string	"Cuda compilation tools, release 13.0, V13.0.88"
        /*0030*/ 	.string	"Build cuda_13.0.r13.0/compiler.36424714_0"
        /*0030*/ 	.string	"-arch sm_100 -m 64 "



//--------------------- .note.nv.cuinfo           --------------------------
	.section	.note.nv.cuinfo,"",@"SHT_NOTE"
	.sectionflags	@"SHF_NOTE_NV_CUINFO"
        /*0018*/ 	.short	0x0002
        /*001a*/ 	.short	0x0064
        /*001c*/ 	.short	0x0082
	.zero		2


//--------------------- .nv.info                  --------------------------
	.section	.nv.info,"",@"SHT_CUDA_INFO"
	.align	4


	//----- nvinfo : EIATTR_REGCOUNT
	.align		4
        /*0000*/ 	.byte	0x04, 0x2f
        /*0002*/ 	.short	(.L_1 - .L_0)
	.align		4
.L_0:
        /*0004*/ 	.word	index@(kernel)
        /*0008*/ 	.word	0x00000038


	//----- nvinfo : EIATTR_FRAME_SIZE
	.align		4
.L_1:
        /*000c*/ 	.byte	0x04, 0x11
        /*000e*/ 	.short	(.L_3 - .L_2)
	.align		4
.L_2:
        /*0010*/ 	.word	index@(kernel)
        /*0014*/ 	.word	0x00000000


	//----- nvinfo : EIATTR_MIN_STACK_SIZE
	.align		4
.L_3:
        /*0018*/ 	.byte	0x04, 0x12
        /*001a*/ 	.short	(.L_5 - .L_4)
	.align		4
.L_4:
        /*001c*/ 	.word	index@(kernel)
        /*0020*/ 	.word	0x00000000
.L_5:


//--------------------- .nv.compat                --------------------------
	.section	.nv.compat,"",@"SHT_CUDA_COMPAT_INFO"
	.align	4
        /*0000*/ 	.byte	0x02, 0x09, 0x00, 0x00, 0x02, 0x02, 0x01, 0x00, 0x02, 0x05, 0x05, 0x00, 0x03, 0x07, 0x01, 0x01
        /*0010*/ 	.byte	0x02, 0x03, 0x00, 0x00, 0x02, 0x06, 0x01, 0x00, 0x04, 0x0b, 0x08, 0x00, 0x09, 0x00, 0x00, 0x00
        /*0020*/ 	.byte	0x00, 0x00, 0x00, 0x00


//--------------------- .nv.info.kernel           --------------------------
	.section	.nv.info.kernel,"",@"SHT_CUDA_INFO"
	.sectionflags	@""
	.align	4


	//----- nvinfo : EIATTR_CUDA_API_VERSION
	.align		4
        /*0000*/ 	.byte	0x04, 0x37
        /*0002*/ 	.short	(.L_7 - .L_6)
.L_6:
        /*0004*/ 	.word	0x00000082


	//----- nvinfo : EIATTR_KPARAM_INFO
	.align		4
.L_7:
        /*0008*/ 	.byte	0x04, 0x17
        /*000a*/ 	.short	(.L_9 - .L_8)
.L_8:
        /*000c*/ 	.word	0x00000000
        /*0010*/ 	.short	0x0005
        /*0012*/ 	.short	0x0020
        /*0014*/ 	.byte	0x00, 0xf0, 0x11, 0x00


	//----- nvinfo : EIATTR_KPARAM_INFO
	.align		4
.L_9:
        /*0018*/ 	.byte	0x04, 0x17
        /*001a*/ 	.short	(.L_11 - .L_10)
.L_10:
        /*001c*/ 	.word	0x00000000
        /*0020*/ 	.short	0x0004
        /*0022*/ 	.short	0x001c
        /*0024*/ 	.byte	0x00, 0xf0, 0x11, 0x00


	//----- nvinfo : EIATTR_KPARAM_INFO
	.align		4
.L_11:
        /*0028*/ 	.byte	0x04, 0x17
        /*002a*/ 	.short	(.L_13 - .L_12)
.L_12:
        /*002c*/ 	.word	0x00000000
        /*0030*/ 	.short	0x0003
        /*0032*/ 	.short	0x0018
        /*0034*/ 	.byte	0x00, 0xf0, 0x11, 0x00


	//----- nvinfo : EIATTR_KPARAM_INFO
	.align		4
.L_13:
        /*0038*/ 	.byte	0x04, 0x17
        /*003a*/ 	.short	(.L_15 - .L_14)
.L_14:
        /*003c*/ 	.word	0x00000000
        /*0040*/ 	.short	0x0002
        /*0042*/ 	.short	0x0010
        /*0044*/ 	.byte	0x00, 0xf5, 0x21, 0x00


	//----- nvinfo : EIATTR_KPARAM_INFO
	.align		4
.L_15:
        /*0048*/ 	.byte	0x04, 0x17
        /*004a*/ 	.short	(.L_17 - .L_16)
.L_16:
        /*004c*/ 	.word	0x00000000
        /*0050*/ 	.short	0x0001
        /*0052*/ 	.short	0x0008
        /*0054*/ 	.byte	0x00, 0xf5, 0x21, 0x00


	//----- nvinfo : EIATTR_KPARAM_INFO
	.align		4
.L_17:
        /*0058*/ 	.byte	0x04, 0x17
        /*005a*/ 	.short	(.L_19 - .L_18)
.L_18:
        /*005c*/ 	.word	0x00000000
        /*0060*/ 	.short	0x0000
        /*0062*/ 	.short	0x0000
        /*0064*/ 	.byte	0x00, 0xf5, 0x21, 0x00


	//----- nvinfo : EIATTR_SPARSE_MMA_MASK
	.align		4
.L_19:
        /*0068*/ 	.byte	0x03, 0x50
        /*006a*/ 	.short	0x0000


	//----- nvinfo : EIATTR_MAXREG_COUNT
	.align		4
        /*006c*/ 	.byte	0x03, 0x1b
        /*006e*/ 	.short	0x00ff


	//----- nvinfo : EIATTR_NUM_BARRIERS
	.align		4
        /*0070*/ 	.byte	0x02, 0x4c
        /*0072*/ 	.byte	0x01
	.zero		1


	//----- nvinfo : EIATTR_MERCURY_ISA_VERSION
	.align		4
        /*0074*/ 	.byte	0x03, 0x5f
        /*0076*/ 	.short	0x0101


	//----- nvinfo : EIATTR_VRC_CTA_INIT_COUNT
	.align		4
        /*0078*/ 	.byte	0x02, 0x4a
	.zero		1
	.zero		1


	//----- nvinfo : EIATTR_EXIT_INSTR_OFFSETS
	.align		4
        /*007c*/ 	.byte	0x04, 0x1c
        /*007e*/ 	.short	(.L_21 - .L_20)


	//   ....[0]....
.L_20:
        /*0080*/ 	.word	0x00001db0


	//----- nvinfo : EIATTR_CBANK_PARAM_SIZE
	.align		4
.L_21:
        /*0084*/ 	.byte	0x03, 0x19
        /*0086*/ 	.short	0x0024


	//----- nvinfo : EIATTR_PARAM_CBANK
	.align		4
        /*0088*/ 	.byte	0x04, 0x0a
        /*008a*/ 	.short	(.L_23 - .L_22)
	.align		4
.L_22:
        /*008c*/ 	.word	index@(.nv.constant0.kernel)
        /*0090*/ 	.short	0x0380
        /*0092*/ 	.short	0x0024


	//----- nvinfo : EIATTR_SW_WAR
	.align		4
.L_23:
        /*0094*/ 	.byte	0x04, 0x36
        /*0096*/ 	.short	(.L_25 - .L_24)
.L_24:
        /*0098*/ 	.word	0x00000008
.L_25:


//--------------------- .nv.callgraph             --------------------------
	.section	.nv.callgraph,"",@"SHT_CUDA_CALLGRAPH"
	.align	4
	.sectionentsize	8
	.align		4
        /*0000*/ 	.word	0x00000000
	.align		4
        /*0004*/ 	.word	0xffffffff
	.align		4
        /*0008*/ 	.word	0x00000000
	.align		4
        /*000c*/ 	.word	0xfffffffe
	.align		4
        /*0010*/ 	.word	0x00000000
	.align		4
        /*0014*/ 	.word	0xfffffffd
	.align		4
        /*0018*/ 	.word	0x00000000
	.align		4
        /*001c*/ 	.word	0xfffffffc


//--------------------- .text.kernel              --------------------------
	.section	.text.kernel,"ax",@progbits
	.align	128
        .global         kernel
        .type           kernel,@function
        .size           kernel,(.L_x_4 - kernel)
        .other          kernel,@"STO_CUDA_ENTRY STV_DEFAULT"
kernel:
.text.kernel:
[----:B------:R-:W-:Y:S01]  /*0000*/  LDC R1, c[0x0][0x37c] ;  /* 0x0000df00ff017b82 */ /* 0x000fe20000000800 */
[----:B------:R-:W0:Y:S01]  /*0010*/  LDCU UR4, c[0x0][0x3a0] ;  /* 0x00007400ff0477ac */ /* 0x000e220008000800 */
[----:B------:R-:W1:Y:S01]  /*0020*/  S2R R0, SR_TID.X ;  /* 0x0000000000007919 */ /* 0x000e620000002100 */
[----:B------:R-:W-:Y:S01]  /*0030*/  HFMA2 R42, -RZ, RZ, 0, 0 ;  /* 0x00000000ff2a7431 */ /* 0x000fe200000001ff */
[----:B------:R-:W-:Y:S01]  /*0040*/  MOV R45, RZ ;  /* 0x000000ff002d7202 */ /* 0x000fe20000000f00 */
[----:B------:R-:W-:Y:S01]  /*0050*/  HFMA2 R7, -RZ, RZ, 0, 0 ;  /* 0x00000000ff077431 */ /* 0x000fe200000001ff */
[----:B------:R-:W2:Y:S01]  /*0060*/  S2R R2, SR_TID.Y ;  /* 0x0000000000027919 */ /* 0x000ea20000002200 */
[----:B------:R-:W-:Y:S02]  /*0070*/  CS2R R40, SRZ ;  /* 0x0000000000287805 */ /* 0x000fe4000001ff00 */
[----:B------:R-:W-:Y:S02]  /*0080*/  CS2R R8, SRZ ;  /* 0x0000000000087805 */ /* 0x000fe4000001ff00 */
[----:B------:R-:W-:Y:S01]  /*0090*/  CS2R R10, SRZ ;  /* 0x00000000000a7805 */ /* 0x000fe2000001ff00 */
[----:B------:R-:W3:Y:S01]  /*00a0*/  S2R R3, SR_CTAID.Y ;  /* 0x0000000000037919 */ /* 0x000ee20000002600 */
[----:B------:R-:W-:-:S02]  /*00b0*/  CS2R R12, SRZ ;  /* 0x00000000000c7805 */ /* 0x000fc4000001ff00 */
[----:B------:R-:W-:Y:S02]  /*00c0*/  CS2R R14, SRZ ;  /* 0x00000000000e7805 */ /* 0x000fe4000001ff00 */
[----:B------:R-:W-:Y:S01]  /*00d0*/  CS2R R16, SRZ ;  /* 0x0000000000107805 */ /* 0x000fe2000001ff00 */
[----:B------:R-:W4:Y:S01]  /*00e0*/  S2R R4, SR_CTAID.X ;  /* 0x0000000000047919 */ /* 0x000f220000002500 */
[----:B------:R-:W-:Y:S02]  /*00f0*/  CS2R R18, SRZ ;  /* 0x0000000000127805 */ /* 0x000fe4000001ff00 */
[----:B------:R-:W-:Y:S02]  /*0100*/  CS2R R20, SRZ ;  /* 0x0000000000147805 */ /* 0x000fe4000001ff00 */
[----:B------:R-:W-:Y:S02]  /*0110*/  CS2R R22, SRZ ;  /* 0x0000000000167805 */ /* 0x000fe4000001ff00 */
[----:B------:R-:W-:Y:S01]  /*0120*/  CS2R R24, SRZ ;  /* 0x0000000000187805 */ /* 0x000fe2000001ff00 */
[----:B0-----:R-:W-:Y:S01]  /*0130*/  UISETP.NE.AND UP0, UPT, UR4, URZ, UPT ;  /* 0x000000ff0400728c */ /* 0x001fe2000bf05270 */
[----:B------:R-:W-:-:S02]  /*0140*/  CS2R R26, SRZ ;  /* 0x00000000001a7805 */ /* 0x000fc4000001ff00 */
[----:B------:R-:W-:Y:S02]  /*0150*/  MOV R28, RZ ;  /* 0x000000ff001c7202 */ /* 0x000fe40000000f00 */
[----:B------:R-:W-:Y:S02]  /*0160*/  CS2R R34, SRZ ;  /* 0x0000000000227805 */ /* 0x000fe4000001ff00 */
[----:B------:R-:W-:Y:S02]  /*0170*/  CS2R R36, SRZ ;  /* 0x0000000000247805 */ /* 0x000fe4000001ff00 */
[----:B------:R-:W-:Y:S01]  /*0180*/  CS2R R38, SRZ ;  /* 0x0000000000267805 */ /* 0x000fe2000001ff00 */
[----:B------:R-:W0:Y:S01]  /*0190*/  LDCU.64 UR8, c[0x0][0x358] ;  /* 0x00006b00ff0877ac */ /* 0x000e220008000a00 */
[----:B-1----:R-:W-:Y:S05]  /*01a0*/  BRA.U !UP0, `(.L_x_0) ;  /* 0x0000001508707547 */ /* 0x002fea000b800000 */
[----:B------:R-:W1:Y:S01]  /*01b0*/  S2UR UR5, SR_CgaCtaId ;  /* 0x00000000000579c3 */ /* 0x000e620000008800 */
[----:B------:R-:W-:Y:S01]  /*01c0*/  UMOV UR4, 0x400 ;  /* 0x0000040000047882 */ /* 0x000fe20000000000 */
[----:B------:R-:W-:Y:S01]  /*01d0*/  MOV R42, RZ ;  /* 0x000000ff002a7202 */ /* 0x000fe20000000f00 */
[----:B------:R-:W-:-:S04]  /*01e0*/  UIADD3 UR4, UPT, UPT, UR4, 0x2000, URZ ;  /* 0x0000200004047890 */ /* 0x000fc8000fffe0ff */
[----:B-1----:R-:W-:-:S06]  /*01f0*/  ULEA UR4, UR5, UR4, 0x18 ;  /* 0x0000000405047291 */ /* 0x002fcc000f8ec0ff */
[----:B------:R-:W-:Y:S01]  /*0200*/  LEA R29, R0, UR4, 0x2 ;  /* 0x00000004001d7c11 */ /* 0x000fe2000f8e10ff */
[----:B------:R-:W-:-:S06]  /*0210*/  UMOV UR4, URZ ;  /* 0x000000ff00047c82 */ /* 0x000fcc0008000000 */
.L_x_2:
[----:B------:R-:W1:Y:S01]  /*0220*/  LDC R5, c[0x0][0x3a0] ;  /* 0x0000e800ff057b82 */ /* 0x000e620000000800 */
[----:B------:R-:W-:Y:S01]  /*0230*/  IADD3 R6, PT, PT, R0, UR4, RZ ;  /* 0x0000000400067c10 */ /* 0x000fe2000fffe0ff */
[----:B------:R-:W5:Y:S01]  /*0240*/  LDCU UR10, c[0x0][0x39c] ;  /* 0x00007380ff0a77ac */ /* 0x000f620008000800 */
[----:B--23--:R-:W-:-:S05]  /*0250*/  LEA R32, R3, R2, 0x7 ;  /* 0x0000000203207211 */ /* 0x00cfca00078e38ff */
[----:B------:R-:W2:Y:S01]  /*0260*/  LDC.64 R30, c[0x0][0x380] ;  /* 0x0000e000ff1e7b82 */ /* 0x000ea20000000a00 */
[----:B-1----:R-:W-:-:S05]  /*0270*/  IMAD R6, R32, R5, R6 ;  /* 0x0000000520067224 */ /* 0x002fca00078e0206 */
[----:B------:R-:W-:-:S04]  /*0280*/  LEA R43, R5, R6, 0x5 ;  /* 0x00000006052b7211 */ /* 0x000fc800078e28ff */
[----:B------:R-:W-:Y:S01]  /*0290*/  LEA R51, R5, R43, 0x4 ;  /* 0x0000002b05337211 */ /* 0x000fe200078e20ff */
[----:B--2---:R-:W-:Y:S01]  /*02a0*/  IMAD.WIDE.U32 R32, R43, 0x4, R30 ;  /* 0x000000042b207825 */ /* 0x004fe200078e001e */
[----:B------:R-:W-:-:S03]  /*02b0*/  LEA R43, R5, R6, 0x4 ;  /* 0x00000006052b7211 */ /* 0x000fc600078e20ff */
[--C-:B------:R-:W-:Y:S01]  /*02c0*/  IMAD.WIDE.U32 R50, R51, 0x4, R30.reuse ;  /* 0x0000000433327825 */ /* 0x100fe200078e001e */
[----:B0-----:R0:W2:Y:S03]  /*02d0*/  LDG.E R49, desc[UR8][R32.64] ;  /* 0x0000000820317981 */ /* 0x0010a6000c1e1900 */
[----:B------:R-:W-:-:S05]  /*02e0*/  IMAD.WIDE.U32 R46, R6, 0x4, R30 ;  /* 0x00000004062e7825 */ /* 0x000fca00078e001e */
[----:B------:R-:W3:Y:S01]  /*02f0*/  LDG.E R44, desc[UR8][R46.64] ;  /* 0x000000082e2c7981 */ /* 0x000ee2000c1e1900 */
[----:B0-----:R-:W-:-:S03]  /*0300*/  IMAD.WIDE.U32 R32, R43, 0x4, R30 ;  /* 0x000000042b207825 */ /* 0x001fc600078e001e */
[----:B------:R0:W3:Y:S01]  /*0310*/  LDG.E R43, desc[UR8][R50.64] ;  /* 0x00000008322b7981 */ /* 0x0000e2000c1e1900 */
[C---:B------:R-:W-:Y:S01]  /*0320*/  LEA R52, R5.reuse, R6, 0x6 ;  /* 0x0000000605347211 */ /* 0x040fe200078e30ff */
[----:B------:R-:W1:Y:S02]  /*0330*/  S2UR UR6, SR_CgaCtaId ;  /* 0x00000000000679c3 */ /* 0x000e640000008800 */
[----:B------:R4:W3:Y:S01]  /*0340*/  LDG.E R48, desc[UR8][R32.64] ;  /* 0x0000000820307981 */ /* 0x0008e2000c1e1900 */
[CC--:B------:R-:W-:Y:S02]  /*0350*/  LEA R53, R5.reuse, R52.reuse, 0x4 ;  /* 0x0000003405357211 */ /* 0x0c0fe400078e20ff */
[----:B0-----:R-:W-:Y:S01]  /*0360*/  LEA R50, R5, R52, 0x5 ;  /* 0x0000003405327211 */ /* 0x001fe200078e28ff */
[----:B----4-:R-:W-:-:S03]  /*0370*/  IMAD.WIDE.U32 R32, R52, 0x4, R30 ;  /* 0x0000000434207825 */ /* 0x010fc600078e001e */
[----:B------:R-:W-:Y:S01]  /*0380*/  LEA R52, R5, R50, 0x4 ;  /* 0x0000003205347211 */ /* 0x000fe200078e20ff */
[----:B------:R-:W-:Y:S01]  /*0390*/  IMAD.WIDE.U32 R46, R53, 0x4, R30 ;  /* 0x00000004352e7825 */ /* 0x000fe200078e001e */
[----:B------:R0:W4:Y:S01]  /*03a0*/  LDG.E R6, desc[UR8][R32.64] ;  /* 0x0000000820067981 */ /* 0x000122000c1e1900 */
[----:B------:R-:W-:Y:S01]  /*03b0*/  UMOV UR5, 0x400 ;  /* 0x0000040000057882 */ /* 0x000fe20000000000 */
[----:B------:R-:W-:-:S03]  /*03c0*/  LEA R53, R4, R0, 0x6 ;  /* 0x0000000004357211 */ /* 0x000fc600078e30ff */
[----:B------:R-:W4:Y:S01]  /*03d0*/  LDG.E R46, desc[UR8][R46.64] ;  /* 0x000000082e2e7981 */ /* 0x000f22000c1e1900 */
[----:B0-----:R-:W-:-:S04]  /*03e0*/  IMAD.WIDE.U32 R32, R50, 0x4, R30 ;  /* 0x0000000432207825 */ /* 0x001fc800078e001e */
[----:B------:R-:W-:Y:S01]  /*03f0*/  IMAD.WIDE.U32 R30, R52, 0x4, R30 ;  /* 0x00000004341e7825 */ /* 0x000fe200078e001e */
[----:B-1----:R-:W-:Y:S01]  /*0400*/  ULEA UR7, UR6, UR5, 0x18 ;  /* 0x0000000506077291 */ /* 0x002fe2000f8ec0ff */
[----:B------:R-:W-:Y:S01]  /*0410*/  IADD3 R50, PT, PT, R2, UR4, RZ ;  /* 0x0000000402327c10 */ /* 0x000fe2000fffe0ff */
[----:B------:R-:W4:Y:S04]  /*0420*/  LDG.E R47, desc[UR8][R32.64] ;  /* 0x00000008202f7981 */ /* 0x000f28000c1e1900 */
[----:B------:R0:W4:Y:S02]  /*0430*/  LDG.E R51, desc[UR8][R30.64] ;  /* 0x000000081e337981 */ /* 0x000124000c1e1900 */
[----:B0-----:R-:W0:Y:S01]  /*0440*/  LDC.64 R30, c[0x0][0x388] ;  /* 0x0000e200ff1e7b82 */ /* 0x001e220000000a00 */
[----:B-----5:R-:W-:Y:S01]  /*0450*/  IMAD R50, R50, UR10, R53 ;  /* 0x0000000a32327c24 */ /* 0x020fe2000f8e0235 */
[----:B------:R-:W-:-:S04]  /*0460*/  LEA R53, R0, UR7, 0x2 ;  /* 0x0000000700357c11 */ /* 0x000fc8000f8e10ff */
[----:B------:R-:W-:Y:S01]  /*0470*/  LEA R52, R2, R53, 0x6 ;  /* 0x0000003502347211 */ /* 0x000fe200078e30ff */
[----:B0-----:R-:W-:-:S05]  /*0480*/  IMAD.WIDE.U32 R32, R50, 0x4, R30 ;  /* 0x0000000432207825 */ /* 0x001fca00078e001e */
[----:B------:R0:W5:Y:S04]  /*0490*/  LDG.E R53, desc[UR8][R32.64] ;  /* 0x0000000820357981 */ /* 0x000168000c1e1900 */
[----:B--2---:R1:W-:Y:S04]  /*04a0*/  STS [R52+0x800], R49 ;  /* 0x0008003134007388 */ /* 0x0043e80000000800 */
[----:B---3--:R2:W-:Y:S01]  /*04b0*/  STS [R52+0xc00], R43 ;  /* 0x000c002b34007388 */ /* 0x0085e20000000800 */
[C---:B-1----:R-:W-:Y:S02]  /*04c0*/  IADD3 R49, PT, PT, R50.reuse, 0x30, RZ ;  /* 0x0000003032317810 */ /* 0x042fe40007ffe0ff */
[----:B--2---:R-:W-:-:S05]  /*04d0*/  IADD3 R43, PT, PT, R50, 0x10, RZ ;  /* 0x00000010322b7810 */ /* 0x004fca0007ffe0ff */
[----:B0-----:R-:W-:Y:S01]  /*04e0*/  IMAD.WIDE.U32 R32, R43, 0x4, R30 ;  /* 0x000000042b207825 */ /* 0x001fe200078e001e */
[----:B------:R-:W-:-:S04]  /*04f0*/  IADD3 R43, PT, PT, R50, 0x20, RZ ;  /* 0x00000020322b7810 */ /* 0x000fc80007ffe0ff */
[----:B------:R0:W2:Y:S04]  /*0500*/  LDG.E R50, desc[UR8][R32.64] ;  /* 0x0000000820327981 */ /* 0x0000a8000c1e1900 */
[----:B------:R1:W-:Y:S01]  /*0510*/  STS [R52], R44 ;  /* 0x0000002c34007388 */ /* 0x0003e20000000800 */
[----:B0-----:R-:W-:-:S04]  /*0520*/  IMAD.WIDE.U32 R32, R43, 0x4, R30 ;  /* 0x000000042b207825 */ /* 0x001fc800078e001e */
[----:B------:R-:W-:Y:S01]  /*0530*/  IMAD.WIDE.U32 R30, R49, 0x4, R30 ;  /* 0x00000004311e7825 */ /* 0x000fe200078e001e */
[----:B-1----:R0:W3:Y:S05]  /*0540*/  LDG.E R44, desc[UR8][R32.64] ;  /* 0x00000008202c7981 */ /* 0x0020ea000c1e1900 */
[----:B------:R-:W3:Y:S01]  /*0550*/  LDG.E R30, desc[UR8][R30.64] ;  /* 0x000000081e1e7981 */ /* 0x000ee2000c1e1900 */
[----:B------:R-:W-:-:S04]  /*0560*/  UIADD3 UR5, UPT, UPT, UR5, 0x2000, URZ ;  /* 0x0000200005057890 */ /* 0x000fc8000fffe0ff */
[----:B------:R-:W-:-:S06]  /*0570*/  ULEA UR5, UR6, UR5, 0x18 ;  /* 0x0000000506057291 */ /* 0x000fcc000f8ec0ff */
[----:B------:R-:W-:-:S04]  /*0580*/  LEA R43, R2, UR5, 0x8 ;  /* 0x00000005022b7c11 */ /* 0x000fc8000f8e40ff */
[----:B------:R-:W-:Y:S01]  /*0590*/  LEA R43, R0, R43, 0x2 ;  /* 0x0000002b002b7211 */ /* 0x000fe200078e10ff */
[----:B------:R-:W-:Y:S04]  /*05a0*/  STS [R52+0x400], R48 ;  /* 0x0004003034007388 */ /* 0x000fe80000000800 */
[----:B----4-:R-:W-:Y:S04]  /*05b0*/  STS [R52+0x1000], R6 ;  /* 0x0010000634007388 */ /* 0x010fe80000000800 */
[----:B------:R-:W-:Y:S04]  /*05c0*/  STS [R52+0x1400], R46 ;  /* 0x0014002e34007388 */ /* 0x000fe80000000800 */
[----:B------:R-:W-:Y:S04]  /*05d0*/  STS [R52+0x1800], R47 ;  /* 0x0018002f34007388 */ /* 0x000fe80000000800 */
[----:B------:R-:W-:Y:S04]  /*05e0*/  STS [R52+0x1c00], R51 ;  /* 0x001c003334007388 */ /* 0x000fe80000000800 */
[----:B-----5:R-:W-:Y:S01]  /*05f0*/  STS [R43], R53 ;  /* 0x000000352b007388 */ /* 0x020fe20000000800 */
[----:B0-----:R-:W-:Y:S01]  /*0600*/  LEA R32, R2, UR7, 0x6 ;  /* 0x0000000702207c11 */ /* 0x001fe2000f8e30ff */
[----:B------:R-:W-:Y:S01]  /*0610*/  UIADD3 UR4, UPT, UPT, UR4, 0x10, URZ ;  /* 0x0000001004047890 */ /* 0x000fe2000fffe0ff */
[----:B------:R-:W-:-:S05]  /*0620*/  UMOV UR5, 0x180 ;  /* 0x0000018000057882 */ /* 0x000fca0000000000 */
[----:B------:R-:W-:Y:S02]  /*0630*/  ISETP.LE.U32.AND P0, PT, R5, UR4, PT ;  /* 0x0000000405007c0c */ /* 0x000fe4000bf03070 */
[----:B------:R-:W-:Y:S01]  /*0640*/  IADD3 R5, PT, PT, R32, 0x1004, RZ ;  /* 0x0000100420057810 */ /* 0x000fe20007ffe0ff */
[----:B--2---:R-:W-:Y:S04]  /*0650*/  STS [R43+0x40], R50 ;  /* 0x000040322b007388 */ /* 0x004fe80000000800 */
[----:B---3--:R-:W-:Y:S04]  /*0660*/  STS [R43+0x80], R44 ;  /* 0x0000802c2b007388 */ /* 0x008fe80000000800 */
[----:B------:R-:W-:Y:S01]  /*0670*/  STS [R43+0xc0], R30 ;  /* 0x0000c01e2b007388 */ /* 0x000fe20000000800 */
[----:B------:R-:W-:Y:S06]  /*0680*/  BAR.SYNC.DEFER_BLOCKING 0x0 ;  /* 0x0000000000007b1d */ /* 0x000fec0000010000 */
[----:B------:R-:W-:Y:S04]  /*0690*/  LDS R31, [R32] ;  /* 0x00000000201f7984 */ /* 0x000fe80000000800 */
[----:B------:R-:W0:Y:S04]  /*06a0*/  LDS R6, [R29] ;  /* 0x000000001d067984 */ /* 0x000e280000000800 */
[----:B------:R-:W1:Y:S04]  /*06b0*/  LDS R33, [R29+0x40] ;  /* 0x000040001d217984 */ /* 0x000e680000000800 */
[----:B------:R-:W2:Y:S04]  /*06c0*/  LDS R46, [R29+0x80] ;  /* 0x000080001d2e7984 */ /* 0x000ea80000000800 */
[----:B------:R-:W3:Y:S04]  /*06d0*/  LDS R47, [R29+0xc0] ;  /* 0x0000c0001d2f7984 */ /* 0x000ee80000000800 */
[----:B------:R-:W4:Y:S04]  /*06e0*/  LDS R49, [R32+0x400] ;  /* 0x0004000020317984 */ /* 0x000f280000000800 */
[----:B------:R-:W5:Y:S04]  /*06f0*/  LDS R48, [R32+0x800] ;  /* 0x0008000020307984 */ /* 0x000f680000000800 */
[----:B------:R-:W5:Y:S04]  /*0700*/  LDS R50, [R32+0xc00] ;  /* 0x000c000020327984 */ /* 0x000f680000000800 */
[----:B------:R-:W5:Y:S04]  /*0710*/  LDS R30, [R32+0x1000] ;  /* 0x00100000201e7984 */ /* 0x000f680000000800 */
[----:B------:R-:W5:Y:S04]  /*0720*/  LDS R43, [R32+0x1800] ;  /* 0x00180000202b7984 */ /* 0x000f680000000800 */
[----:B------:R-:W5:Y:S01]  /*0730*/  LDS R44, [R32+0x1c00] ;  /* 0x001c0000202c7984 */ /* 0x000f620000000800 */
[C---:B0-----:R-:W-:Y:S01]  /*0740*/  FFMA R40, R31.reuse, R6, R40 ;  /* 0x000000061f287223 */ /* 0x041fe20000000028 */
[C---:B-1----:R-:W-:Y:S01]  /*0750*/  FFMA R39, R31.reuse, R33, R39 ;  /* 0x000000211f277223 */ /* 0x042fe20000000027 */
[C---:B--2---:R-:W-:Y:S01]  /*0760*/  FFMA R38, R31.reuse, R46, R38 ;  /* 0x0000002e1f267223 */ /* 0x044fe20000000026 */
[----:B---3--:R-:W-:-:S02]  /*0770*/  FFMA R37, R31, R47, R37 ;  /* 0x0000002f1f257223 */ /* 0x008fc40000000025 */
[----:B------:R-:W0:Y:S01]  /*0780*/  LDS R31, [R32+0x1400] ;  /* 0x00140000201f7984 */ /* 0x000e220000000800 */
[-C--:B----4-:R-:W-:Y:S01]  /*0790*/  FFMA R36, R6, R49.reuse, R36 ;  /* 0x0000003106247223 */ /* 0x090fe20000000024 */
[-C--:B------:R-:W-:Y:S01]  /*07a0*/  FFMA R35, R33, R49.reuse, R35 ;  /* 0x0000003121237223 */ /* 0x080fe20000000023 */
[-C--:B------:R-:W-:Y:S01]  /*07b0*/  FFMA R34, R46, R49.reuse, R34 ;  /* 0x000000312e227223 */ /* 0x080fe20000000022 */
[----:B------:R-:W-:Y:S01]  /*07c0*/  FFMA R28, R47, R49, R28 ;  /* 0x000000312f1c7223 */ /* 0x000fe2000000001c */
[-C--:B-----5:R-:W-:Y:S01]  /*07d0*/  FFMA R27, R6, R48.reuse, R27 ;  /* 0x00000030061b7223 */ /* 0x0a0fe2000000001b */
[-C--:B------:R-:W-:Y:S01]  /*07e0*/  FFMA R26, R33, R48.reuse, R26 ;  /* 0x00000030211a7223 */ /* 0x080fe2000000001a */
[-C--:B------:R-:W-:Y:S01]  /*07f0*/  FFMA R25, R46, R48.reuse, R25 ;  /* 0x000000302e197223 */ /* 0x080fe20000000019 */
[----:B------:R-:W-:Y:S01]  /*0800*/  FFMA R24, R47, R48, R24 ;  /* 0x000000302f187223 */ /* 0x000fe20000000018 */
[-C--:B------:R-:W-:Y:S01]  /*0810*/  FFMA R23, R6, R50.reuse, R23 ;  /* 0x0000003206177223 */ /* 0x080fe20000000017 */
        /* <DEDUP_REMOVED lines=15> */
[-C--:B0-----:R-:W-:Y:S01]  /*0910*/  FFMA R15, R6, R31.reuse, R15 ;  /* 0x0000001f060f7223 */ /* 0x081fe2000000000f */
[-C--:B------:R-:W-:Y:S01]  /*0920*/  FFMA R14, R33, R31.reuse, R14 ;  /* 0x0000001f210e7223 */ /* 0x080fe2000000000e */
[-C--:B------:R-:W-:Y:S01]  /*0930*/  FFMA R13, R46, R31.reuse, R13 ;  /* 0x0000001f2e0d7223 */ /* 0x080fe2000000000d */
[----:B------:R-:W-:-:S07]  /*0940*/  FFMA R12, R47, R31, R12 ;  /* 0x0000001f2f0c7223 */ /* 0x000fce000000000c */
.L_x_1:
[----:B------:R-:W-:Y:S04]  /*0950*/  LDS R51, [R5+-0x1000] ;  /* 0xfff0000005337984 */ /* 0x000fe80000000800 */
[----:B------:R-:W0:Y:S04]  /*0960*/  LDS R6, [R29+UR5+-0x40] ;  /* 0xffffc0051d067984 */ /* 0x000e280008000800 */
[----:B------:R-:W1:Y:S04]  /*0970*/  LDS R49, [R5+-0xc00] ;  /* 0xfff4000005317984 */ /* 0x000e680000000800 */
[----:B------:R-:W2:Y:S04]  /*0980*/  LDS R48, [R5+-0x800] ;  /* 0xfff8000005307984 */ /* 0x000ea80000000800 */
[----:B------:R-:W3:Y:S04]  /*0990*/  LDS R47, [R5+-0x400] ;  /* 0xfffc0000052f7984 */ /* 0x000ee80000000800 */
[----:B------:R-:W4:Y:S04]  /*09a0*/  LDS R46, [R5] ;  /* 0x00000000052e7984 */ /* 0x000f280000000800 */
[----:B------:R-:W5:Y:S04]  /*09b0*/  LDS R44, [R5+0x400] ;  /* 0x00040000052c7984 */ /* 0x000f680000000800 */
[----:B------:R-:W5:Y:S04]  /*09c0*/  LDS R31, [R5+0x800] ;  /* 0x00080000051f7984 */ /* 0x000f680000000800 */
[----:B------:R-:W5:Y:S04]  /*09d0*/  LDS R30, [R29+UR5+-0x80] ;  /* 0xffff80051d1e7984 */ /* 0x000f680008000800 */
[----:B------:R-:W5:Y:S04]  /*09e0*/  LDS R43, [R29+UR5] ;  /* 0x000000051d2b7984 */ /* 0x000f680008000800 */
[----:B------:R-:W5:Y:S04]  /*09f0*/  LDS R32, [R29+UR5+0x40] ;  /* 0x000040051d207984 */ /* 0x000f680008000800 */
[----:B------:R-:W5:Y:S01]  /*0a00*/  LDS R33, [R5+0xc00] ;  /* 0x000c000005217984 */ /* 0x000f620000000800 */
[----:B0-----:R-:W-:Y:S01]  /*0a10*/  FFMA R39, R51, R6, R39 ;  /* 0x0000000633277223 */ /* 0x001fe20000000027 */
[----:B-1----:R-:W-:-:S02]  /*0a20*/  FFMA R35, R6, R49, R35 ;  /* 0x0000003106237223 */ /* 0x002fc40000000023 */
[----:B------:R-:W-:Y:S01]  /*0a30*/  LDS R50, [R5+-0xffc] ;  /* 0xfff0040005327984 */ /* 0x000fe20000000800 */
[C---:B--2---:R-:W-:Y:S01]  /*0a40*/  FFMA R26, R6.reuse, R48, R26 ;  /* 0x00000030061a7223 */ /* 0x044fe2000000001a */
[C---:B---3--:R-:W-:Y:S01]  /*0a50*/  FFMA R22, R6.reuse, R47, R22 ;  /* 0x0000002f06167223 */ /* 0x048fe20000000016 */
[C---:B----4-:R-:W-:Y:S01]  /*0a60*/  FFMA R18, R6.reuse, R46, R18 ;  /* 0x0000002e06127223 */ /* 0x050fe20000000012 */
[C---:B-----5:R-:W-:Y:S01]  /*0a70*/  FFMA R14, R6.reuse, R44, R14 ;  /* 0x0000002c060e7223 */ /* 0x060fe2000000000e */
[----:B------:R-:W-:Y:S01]  /*0a80*/  FFMA R10, R6, R31, R10 ;  /* 0x0000001f060a7223 */ /* 0x000fe2000000000a */
[C---:B------:R-:W-:Y:S01]  /*0a90*/  FFMA R40, R51.reuse, R30, R40 ;  /* 0x0000001e33287223 */ /* 0x040fe20000000028 */
[C---:B------:R-:W-:Y:S01]  /*0aa0*/  FFMA R36, R30.reuse, R49, R36 ;  /* 0x000000311e247223 */ /* 0x040fe20000000024 */
[CC--:B------:R-:W-:Y:S01]  /*0ab0*/  FFMA R27, R30.reuse, R48.reuse, R27 ;  /* 0x000000301e1b7223 */ /* 0x0c0fe2000000001b */
[----:B------:R-:W-:Y:S01]  /*0ac0*/  FFMA R23, R30, R47, R23 ;  /* 0x0000002f1e177223 */ /* 0x000fe20000000017 */
[----:B------:R-:W-:Y:S01]  /*0ad0*/  FFMA R38, R51, R43, R38 ;  /* 0x0000002b33267223 */ /* 0x000fe20000000026 */
[C---:B------:R-:W-:Y:S01]  /*0ae0*/  FFMA R34, R43.reuse, R49, R34 ;  /* 0x000000312b227223 */ /* 0x040fe20000000022 */
[C---:B------:R-:W-:Y:S01]  /*0af0*/  FFMA R25, R43.reuse, R48, R25 ;  /* 0x000000302b197223 */ /* 0x040fe20000000019 */
[----:B------:R-:W-:Y:S01]  /*0b00*/  FFMA R21, R43, R47, R21 ;  /* 0x0000002f2b157223 */ /* 0x000fe20000000015 */
[----:B------:R-:W-:Y:S01]  /*0b10*/  FFMA R37, R51, R32, R37 ;  /* 0x0000002033257223 */ /* 0x000fe20000000025 */
[C---:B------:R-:W-:Y:S01]  /*0b20*/  FFMA R28, R32.reuse, R49, R28 ;  /* 0x00000031201c7223 */ /* 0x040fe2000000001c */
[C---:B------:R-:W-:Y:S01]  /*0b30*/  FFMA R24, R32.reuse, R48, R24 ;  /* 0x0000003020187223 */ /* 0x040fe20000000018 */
[----:B------:R-:W-:Y:S01]  /*0b40*/  FFMA R20, R32, R47, R20 ;  /* 0x0000002f20147223 */ /* 0x000fe20000000014 */
[-C--:B------:R-:W-:Y:S01]  /*0b50*/  FFMA R19, R30, R46.reuse, R19 ;  /* 0x0000002e1e137223 */ /* 0x080fe20000000013 */
[CC--:B------:R-:W-:Y:S01]  /*0b60*/  FFMA R17, R43.reuse, R46.reuse, R17 ;  /* 0x0000002e2b117223 */ /* 0x0c0fe20000000011 */
        /* <DEDUP_REMOVED lines=8> */
[-C--:B------:R-:W-:Y:S01]  /*0bf0*/  FFMA R6, R6, R33.reuse, R41 ;  /* 0x0000002106067223 */ /* 0x080fe20000000029 */
[-C--:B------:R-:W-:Y:S01]  /*0c00*/  FFMA R45, R43, R33.reuse, R45 ;  /* 0x000000212b2d7223 */ /* 0x080fe2000000002d */
[----:B------:R-:W-:Y:S01]  /*0c10*/  FFMA R42, R32, R33, R42 ;  /* 0x00000021202a7223 */ /* 0x000fe2000000002a */
[----:B------:R-:W0:Y:S04]  /*0c20*/  LDS R31, [R29+UR5+0x80] ;  /* 0x000080051d1f7984 */ /* 0x000e280008000800 */
[----:B------:R-:W1:Y:S04]  /*0c30*/  LDS R30, [R29+UR5+0xc0] ;  /* 0x0000c0051d1e7984 */ /* 0x000e680008000800 */
[----:B------:R-:W2:Y:S04]  /*0c40*/  LDS R44, [R29+UR5+0x100] ;  /* 0x000100051d2c7984 */ /* 0x000ea80008000800 */
[----:B------:R-:W3:Y:S04]  /*0c50*/  LDS R41, [R29+UR5+0x140] ;  /* 0x000140051d297984 */ /* 0x000ee80008000800 */
[----:B------:R-:W4:Y:S04]  /*0c60*/  LDS R49, [R5+-0xbfc] ;  /* 0xfff4040005317984 */ /* 0x000f280000000800 */
[----:B------:R-:W5:Y:S04]  /*0c70*/  LDS R48, [R5+-0x7fc] ;  /* 0xfff8040005307984 */ /* 0x000f680000000800 */
[----:B------:R-:W5:Y:S04]  /*0c80*/  LDS R47, [R5+-0x3fc] ;  /* 0xfffc0400052f7984 */ /* 0x000f680000000800 */
        /* <DEDUP_REMOVED lines=8> */
[----:B------:R-:W-:Y:S01]  /*0d10*/  LDS R50, [R5+-0xff8] ;  /* 0xfff0080005327984 */ /* 0x000fe20000000800 */
        /* <DEDUP_REMOVED lines=106> */
[CC--:B------:R-:W-:Y:S01]  /*13c0*/  FFMA R13, R32.reuse, R41.reuse, R13 ;  /* 0x00000029200d7223 */ /* 0x0c0fe2000000000d */
[----:B------:R-:W-:Y:S01]  /*13d0*/  FFMA R12, R33, R41, R12 ;  /* 0x00000029210c7223 */ /* 0x000fe2000000000c */
[-C--:B------:R-:W-:Y:S01]  /*13e0*/  FFMA R10, R43, R31.reuse, R10 ;  /* 0x0000001f2b0a7223 */ /* 0x080fe2000000000a */
        /* <DEDUP_REMOVED lines=8> */
[----:B------:R-:W1:Y:S04]  /*1470*/  LDS R49, [R5+-0xbf0] ;  /* 0xfff4100005317984 */ /* 0x000e680000000800 */
[----:B------:R-:W2:Y:S04]  /*1480*/  LDS R48, [R5+-0x7f0] ;  /* 0xfff8100005307984 */ /* 0x000ea80000000800 */
[----:B------:R-:W3:Y:S04]  /*1490*/  LDS R47, [R5+-0x3f0] ;  /* 0xfffc1000052f7984 */ /* 0x000ee80000000800 */
[----:B------:R-:W4:Y:S04]  /*14a0*/  LDS R46, [R5+0x10] ;  /* 0x00001000052e7984 */ /* 0x000f280000000800 */
[----:B------:R-:W5:Y:S04]  /*14b0*/  LDS R33, [R5+0x410] ;  /* 0x0004100005217984 */ /* 0x000f680000000800 */
[----:B------:R-:W5:Y:S04]  /*14c0*/  LDS R32, [R5+0x810] ;  /* 0x0008100005207984 */ /* 0x000f680000000800 */
[----:B------:R-:W5:Y:S04]  /*14d0*/  LDS R31, [R29+UR5+0x380] ;  /* 0x000380051d1f7984 */ /* 0x000f680008000800 */
[----:B------:R-:W5:Y:S04]  /*14e0*/  LDS R44, [R29+UR5+0x400] ;  /* 0x000400051d2c7984 */ /* 0x000f680008000800 */
[----:B------:R-:W5:Y:S01]  /*14f0*/  LDS R6, [R29+UR5+0x440] ;  /* 0x000440051d067984 */ /* 0x000f620008000800 */
[----:B------:R-:W-:-:S03]  /*1500*/  UIADD3 UR5, UPT, UPT, UR5, 0x500, URZ ;  /* 0x0000050005057890 */ /* 0x000fc6000fffe0ff */
[----:B------:R2:W5:Y:S01]  /*1510*/  LDS R30, [R5+0xc10] ;  /* 0x000c1000051e7984 */ /* 0x0005620000000800 */
[----:B------:R-:W-:Y:S01]  /*1520*/  UISETP.NE.AND UP0, UPT, UR5, 0x1080, UPT ;  /* 0x000010800500788c */ /* 0x000fe2000bf05270 */
[C---:B0-----:R-:W-:Y:S01]  /*1530*/  FFMA R39, R50.reuse, R41, R39 ;  /* 0x0000002932277223 */ /* 0x041fe20000000027 */
[C---:B-1----:R-:W-:Y:S01]  /*1540*/  FFMA R35, R41.reuse, R49, R35 ;  /* 0x0000003129237223 */ /* 0x042fe20000000023 */
[----:B--2---:R-:W-:Y:S01]  /*1550*/  FFMA R26, R41, R48, R26 ;  /* 0x00000030291a7223 */ /* 0x004fe2000000001a */
[----:B------:R-:W-:Y:S01]  /*1560*/  IADD3 R5, PT, PT, R5, 0x14, RZ ;  /* 0x0000001405057810 */ /* 0x000fe20007ffe0ff */
[C---:B---3--:R-:W-:Y:S01]  /*1570*/  FFMA R22, R41.reuse, R47, R22 ;  /* 0x0000002f29167223 */ /* 0x048fe20000000016 */
[C---:B----4-:R-:W-:Y:S01]  /*1580*/  FFMA R18, R41.reuse, R46, R18 ;  /* 0x0000002e29127223 */ /* 0x050fe20000000012 */
[C---:B-----5:R-:W-:Y:S01]  /*1590*/  FFMA R14, R41.reuse, R33, R14 ;  /* 0x00000021290e7223 */ /* 0x060fe2000000000e */
[----:B------:R-:W-:Y:S01]  /*15a0*/  FFMA R10, R41, R32, R10 ;  /* 0x00000020290a7223 */ /* 0x000fe2000000000a */
[C---:B------:R-:W-:Y:S01]  /*15b0*/  FFMA R40, R50.reuse, R31, R40 ;  /* 0x0000001f32287223 */ /* 0x040fe20000000028 */
[C---:B------:R-:W-:Y:S01]  /*15c0*/  FFMA R36, R31.reuse, R49, R36 ;  /* 0x000000311f247223 */ /* 0x040fe20000000024 */
[C---:B------:R-:W-:Y:S01]  /*15d0*/  FFMA R27, R31.reuse, R48, R27 ;  /* 0x000000301f1b7223 */ /* 0x040fe2000000001b */
[C---:B------:R-:W-:Y:S01]  /*15e0*/  FFMA R23, R31.reuse, R47, R23 ;  /* 0x0000002f1f177223 */ /* 0x040fe20000000017 */
        /* <DEDUP_REMOVED lines=8> */
[CC--:B------:R-:W-:Y:S01]  /*1670*/  FFMA R19, R31.reuse, R46.reuse, R19 ;  /* 0x0000002e1f137223 */ /* 0x0c0fe20000000013 */
[-C--:B------:R-:W-:Y:S01]  /*1680*/  FFMA R17, R44, R46.reuse, R17 ;  /* 0x0000002e2c117223 */ /* 0x080fe20000000011 */
[----:B------:R-:W-:Y:S01]  /*1690*/  FFMA R16, R6, R46, R16 ;  /* 0x0000002e06107223 */ /* 0x000fe20000000010 */
[CC--:B------:R-:W-:Y:S01]  /*16a0*/  FFMA R15, R31.reuse, R33.reuse, R15 ;  /* 0x000000211f0f7223 */ /* 0x0c0fe2000000000f */
[-C--:B------:R-:W-:Y:S01]  /*16b0*/  FFMA R13, R44, R33.reuse, R13 ;  /* 0x000000212c0d7223 */ /* 0x080fe2000000000d */
[----:B------:R-:W-:Y:S01]  /*16c0*/  FFMA R12, R6, R33, R12 ;  /* 0x00000021060c7223 */ /* 0x000fe2000000000c */
[CC--:B------:R-:W-:Y:S01]  /*16d0*/  FFMA R11, R31.reuse, R32.reuse, R11 ;  /* 0x000000201f0b7223 */ /* 0x0c0fe2000000000b */
[-C--:B------:R-:W-:Y:S01]  /*16e0*/  FFMA R9, R44, R32.reuse, R9 ;  /* 0x000000202c097223 */ /* 0x080fe20000000009 */
[----:B------:R-:W-:Y:S01]  /*16f0*/  FFMA R8, R6, R32, R8 ;  /* 0x0000002006087223 */ /* 0x000fe20000000008 */
[-C--:B------:R-:W-:Y:S01]  /*1700*/  FFMA R7, R31, R30.reuse, R7 ;  /* 0x0000001e1f077223 */ /* 0x080fe20000000007 */
[-C--:B------:R-:W-:Y:S01]  /*1710*/  FFMA R41, R41, R30.reuse, R43 ;  /* 0x0000001e29297223 */ /* 0x080fe2000000002b */
[-C--:B------:R-:W-:Y:S01]  /*1720*/  FFMA R45, R44, R30.reuse, R45 ;  /* 0x0000001e2c2d7223 */ /* 0x080fe2000000002d */
[----:B------:R-:W-:Y:S01]  /*1730*/  FFMA R42, R6, R30, R42 ;  /* 0x0000001e062a7223 */ /* 0x000fe2000000002a */
[----:B------:R-:W-:Y:S06]  /*1740*/  BRA.U UP0, `(.L_x_1) ;  /* 0xfffffff100807547 */ /* 0x000fec000b83ffff */
[----:B------:R-:W-:Y:S06]  /*1750*/  BAR.SYNC.DEFER_BLOCKING 0x0 ;  /* 0x0000000000007b1d */ /* 0x000fec0000010000 */
[----:B------:R-:W-:Y:S05]  /*1760*/  @!P0 BRA `(.L_x_2) ;  /* 0xffffffe800ac8947 */ /* 0x000fea000383ffff */
.L_x_0:
[----:B------:R-:W1:Y:S01]  /*1770*/  LDC R6, c[0x0][0x39c] ;  /* 0x0000e700ff067b82 */ /* 0x000e620000000800 */
[----:B--23--:R-:W-:Y:S02]  /*1780*/  LEA R3, R3, R2, 0x7 ;  /* 0x0000000203037211 */ /* 0x00cfe400078e38ff */
[----:B----4-:R-:W-:-:S05]  /*1790*/  LEA R0, R4, R0, 0x6 ;  /* 0x0000000004007211 */ /* 0x010fca00078e30ff */
[----:B------:R-:W2:Y:S01]  /*17a0*/  LDC.64 R30, c[0x0][0x390] ;  /* 0x0000e400ff1e7b82 */ /* 0x000ea20000000a00 */
[----:B-1----:R-:W-:-:S05]  /*17b0*/  IMAD R0, R3, R6, R0 ;  /* 0x0000000603007224 */ /* 0x002fca00078e0200 */
[C---:B------:R-:W-:Y:S02]  /*17c0*/  IADD3 R5, PT, PT, R0.reuse, 0x10, RZ ;  /* 0x0000001000057810 */ /* 0x040fe40007ffe0ff */
[C---:B------:R-:W-:Y:S01]  /*17d0*/  IADD3 R3, PT, PT, R0.reuse, 0x20, RZ ;  /* 0x0000002000037810 */ /* 0x040fe20007ffe0ff */
[C-C-:B--2---:R-:W-:Y:S01]  /*17e0*/  IMAD.WIDE.U32 R32, R0.reuse, 0x4, R30.reuse ;  /* 0x0000000400207825 */ /* 0x144fe200078e001e */
[----:B------:R-:W-:Y:S02]  /*17f0*/  IADD3 R29, PT, PT, R0, 0x30, RZ ;  /* 0x00000030001d7810 */ /* 0x000fe40007ffe0ff */
[CC--:B------:R-:W-:Y:S01]  /*1800*/  LEA R43, R6.reuse, R0.reuse, 0x4 ;  /* 0x00000000062b7211 */ /* 0x0c0fe200078e20ff */
[--C-:B------:R-:W-:Y:S01]  /*1810*/  IMAD.WIDE.U32 R4, R5, 0x4, R30.reuse ;  /* 0x0000000405047825 */ /* 0x100fe200078e001e */
[----:B0-----:R0:W-:Y:S01]  /*1820*/  STG.E desc[UR8][R32.64], R40 ;  /* 0x0000002820007986 */ /* 0x0011e2000c101908 */
[----:B------:R-:W-:Y:S02]  /*1830*/  LEA R49, R6, R0, 0x5 ;  /* 0x0000000006317211 */ /* 0x000fe400078e28ff */
[----:B------:R-:W-:Y:S01]  /*1840*/  IMAD.WIDE.U32 R2, R3, 0x4, R30 ;  /* 0x0000000403027825 */ /* 0x000fe200078e001e */
[----:B------:R1:W-:Y:S01]  /*1850*/  STG.E desc[UR8][R4.64], R39 ;  /* 0x0000002704007986 */ /* 0x0003e2000c101908 */
[----:B------:R-:W-:-:S03]  /*1860*/  IADD3 R47, PT, PT, R43, 0x20, RZ ;  /* 0x000000202b2f7810 */ /* 0x000fc60007ffe0ff */
[----:B------:R2:W-:Y:S01]  /*1870*/  STG.E desc[UR8][R2.64], R38 ;  /* 0x0000002602007986 */ /* 0x0005e2000c101908 */
[--C-:B0-----:R-:W-:Y:S01]  /*1880*/  IMAD.WIDE.U32 R32, R29, 0x4, R30.reuse ;  /* 0x000000041d207825 */ /* 0x101fe200078e001e */
[----:B------:R-:W-:Y:S02]  /*1890*/  IADD3 R29, PT, PT, R43, 0x10, RZ ;  /* 0x000000102b1d7810 */ /* 0x000fe40007ffe0ff */
[----:B-1----:R-:W-:Y:S02]  /*18a0*/  IADD3 R39, PT, PT, R49, 0x10, RZ ;  /* 0x0000001031277810 */ /* 0x002fe40007ffe0ff */
[----:B------:R0:W-:Y:S01]  /*18b0*/  STG.E desc[UR8][R32.64], R37 ;  /* 0x0000002520007986 */ /* 0x0001e2000c101908 */
[----:B------:R-:W-:-:S04]  /*18c0*/  IMAD.WIDE.U32 R4, R29, 0x4, R30 ;  /* 0x000000041d047825 */ /* 0x000fc800078e001e */
[----:B--2---:R-:W-:-:S04]  /*18d0*/  IMAD.WIDE.U32 R2, R47, 0x4, R30 ;  /* 0x000000042f027825 */ /* 0x004fc800078e001e */
[C-C-:B0-----:R-:W-:Y:S01]  /*18e0*/  IMAD.WIDE.U32 R32, R43.reuse, 0x4, R30.reuse ;  /* 0x000000042b207825 */ /* 0x141fe200078e001e */
[----:B------:R-:W-:Y:S02]  /*18f0*/  IADD3 R43, PT, PT, R43, 0x30, RZ ;  /* 0x000000302b2b7810 */ /* 0x000fe40007ffe0ff */
[----:B------:R-:W-:Y:S02]  /*1900*/  IADD3 R37, PT, PT, R49, 0x20, RZ ;  /* 0x0000002031257810 */ /* 0x000fe40007ffe0ff */
[----:B------:R0:W-:Y:S04]  /*1910*/  STG.E desc[UR8][R32.64], R36 ;  /* 0x0000002420007986 */ /* 0x0001e8000c101908 */
[----:B------:R1:W-:Y:S04]  /*1920*/  STG.E desc[UR8][R4.64], R35 ;  /* 0x0000002304007986 */ /* 0x0003e8000c101908 */
[----:B------:R2:W-:Y:S01]  /*1930*/  STG.E desc[UR8][R2.64], R34 ;  /* 0x0000002202007986 */ /* 0x0005e2000c101908 */
[----:B0-----:R-:W-:Y:S01]  /*1940*/  IMAD.WIDE.U32 R32, R43, 0x4, R30 ;  /* 0x000000042b207825 */ /* 0x001fe200078e001e */
[----:B------:R-:W-:-:S03]  /*1950*/  IADD3 R43, PT, PT, R49, 0x30, RZ ;  /* 0x00000030312b7810 */ /* 0x000fc60007ffe0ff */
[--C-:B-1----:R-:W-:Y:S01]  /*1960*/  IMAD.WIDE.U32 R4, R39, 0x4, R30.reuse ;  /* 0x0000000427047825 */ /* 0x102fe200078e001e */
[----:B------:R0:W-:Y:S03]  /*1970*/  STG.E desc[UR8][R32.64], R28 ;  /* 0x0000001c20007986 */ /* 0x0001e6000c101908 */
[----:B--2---:R-:W-:-:S04]  /*1980*/  IMAD.WIDE.U32 R2, R37, 0x4, R30 ;  /* 0x0000000425027825 */ /* 0x004fc800078e001e */
[----:B------:R-:W-:-:S04]  /*1990*/  IMAD.WIDE.U32 R36, R43, 0x4, R30 ;  /* 0x000000042b247825 */ /* 0x000fc800078e001e */
[----:B0-----:R-:W-:Y:S01]  /*19a0*/  IMAD.WIDE.U32 R28, R49, 0x4, R30 ;  /* 0x00000004311c7825 */ /* 0x001fe200078e001e */
[----:B------:R-:W-:-:S04]  /*19b0*/  LEA R49, R6, R49, 0x4 ;  /* 0x0000003106317211 */ /* 0x000fc800078e20ff */
[C---:B------:R-:W-:Y:S01]  /*19c0*/  IADD3 R39, PT, PT, R49.reuse, 0x10, RZ ;  /* 0x0000001031277810 */ /* 0x040fe20007ffe0ff */
[C-C-:B------:R-:W-:Y:S01]  /*19d0*/  IMAD.WIDE.U32 R34, R49.reuse, 0x4, R30.reuse ;  /* 0x0000000431227825 */ /* 0x140fe200078e001e */
[C---:B------:R-:W-:Y:S01]  /*19e0*/  IADD3 R43, PT, PT, R49.reuse, 0x20, RZ ;  /* 0x00000020312b7810 */ /* 0x040fe20007ffe0ff */
[----:B------:R0:W-:Y:S01]  /*19f0*/  STG.E desc[UR8][R28.64], R27 ;  /* 0x0000001b1c007986 */ /* 0x0001e2000c101908 */
[----:B------:R-:W-:Y:S01]  /*1a00*/  IADD3 R49, PT, PT, R49, 0x30, RZ ;  /* 0x0000003031317810 */ /* 0x000fe20007ffe0ff */
[--C-:B------:R-:W-:Y:S01]  /*1a10*/  IMAD.WIDE.U32 R32, R39, 0x4, R30.reuse ;  /* 0x0000000427207825 */ /* 0x100fe200078e001e */
[----:B------:R-:W-:Y:S01]  /*1a20*/  LEA R39, R6, R0, 0x6 ;  /* 0x0000000006277211 */ /* 0x000fe200078e30ff */
[----:B------:R1:W-:Y:S03]  /*1a30*/  STG.E desc[UR8][R4.64], R26 ;  /* 0x0000001a04007986 */ /* 0x0003e6000c101908 */
[C---:B------:R-:W-:Y:S01]  /*1a40*/  IADD3 R51, PT, PT, R39.reuse, 0x10, RZ ;  /* 0x0000001027337810 */ /* 0x040fe20007ffe0ff */
[----:B------:R2:W-:Y:S01]  /*1a50*/  STG.E desc[UR8][R2.64], R25 ;  /* 0x0000001902007986 */ /* 0x0005e2000c101908 */
[----:B------:R-:W-:Y:S01]  /*1a60*/  IADD3 R47, PT, PT, R39, 0x30, RZ ;  /* 0x00000030272f7810 */ /* 0x000fe20007ffe0ff */
[----:B0-----:R-:W-:-:S02]  /*1a70*/  IMAD.WIDE.U32 R28, R43, 0x4, R30 ;  /* 0x000000042b1c7825 */ /* 0x001fc400078e001e */
[----:B------:R0:W-:Y:S02]  /*1a80*/  STG.E desc[UR8][R36.64], R24 ;  /* 0x0000001824007986 */ /* 0x0001e4000c101908 */
[--C-:B-1----:R-:W-:Y:S01]  /*1a90*/  IMAD.WIDE.U32 R4, R49, 0x4, R30.reuse ;  /* 0x0000000431047825 */ /* 0x102fe200078e001e */
[C---:B------:R-:W-:Y:S01]  /*1aa0*/  IADD3 R49, PT, PT, R39.reuse, 0x20, RZ ;  /* 0x0000002027317810 */ /* 0x040fe20007ffe0ff */
[----:B------:R1:W-:Y:S01]  /*1ab0*/  STG.E desc[UR8][R34.64], R23 ;  /* 0x0000001722007986 */ /* 0x0003e2000c101908 */
[CC--:B--2---:R-:W-:Y:S01]  /*1ac0*/  LEA R25, R6.reuse, R39.reuse, 0x4 ;  /* 0x0000002706197211 */ /* 0x0c4fe200078e20ff */
[--C-:B------:R-:W-:Y:S02]  /*1ad0*/  IMAD.WIDE.U32 R2, R39, 0x4, R30.reuse ;  /* 0x0000000427027825 */ /* 0x100fe400078e001e */
[----:B------:R2:W-:Y:S01]  /*1ae0*/  STG.E desc[UR8][R32.64], R22 ;  /* 0x0000001620007986 */ /* 0x0005e2000c101908 */
[----:B------:R-:W-:Y:S01]  /*1af0*/  IADD3 R27, PT, PT, R25, 0x20, RZ ;  /* 0x00000020191b7810 */ /* 0x000fe20007ffe0ff */
[--C-:B------:R-:W-:Y:S01]  /*1b00*/  IMAD.WIDE.U32 R50, R51, 0x4, R30.reuse ;  /* 0x0000000433327825 */ /* 0x100fe200078e001e */
[C---:B0-----:R-:W-:Y:S01]  /*1b10*/  LEA R37, R6.reuse, R39, 0x5 ;  /* 0x0000002706257211 */ /* 0x041fe200078e28ff */
[----:B------:R0:W-:Y:S02]  /*1b20*/  STG.E desc[UR8][R28.64], R21 ;  /* 0x000000151c007986 */ /* 0x0001e4000c101908 */
[--C-:B------:R-:W-:Y:S01]  /*1b30*/  IMAD.WIDE.U32 R48, R49, 0x4, R30.reuse ;  /* 0x0000000431307825 */ /* 0x100fe200078e001e */
[----:B-1----:R-:W-:Y:S01]  /*1b40*/  IADD3 R23, PT, PT, R25, 0x10, RZ ;  /* 0x0000001019177810 */ /* 0x002fe20007ffe0ff */
[----:B------:R1:W-:Y:S01]  /*1b50*/  STG.E desc[UR8][R4.64], R20 ;  /* 0x0000001404007986 */ /* 0x0003e2000c101908 */
[----:B------:R-:W-:Y:S01]  /*1b60*/  LEA R35, R6, R37, 0x4 ;  /* 0x0000002506237211 */ /* 0x000fe200078e20ff */
[--C-:B------:R-:W-:Y:S01]  /*1b70*/  IMAD.WIDE.U32 R46, R47, 0x4, R30.reuse ;  /* 0x000000042f2e7825 */ /* 0x100fe200078e001e */
[C---:B--2---:R-:W-:Y:S01]  /*1b80*/  IADD3 R33, PT, PT, R37.reuse, 0x10, RZ ;  /* 0x0000001025217810 */ /* 0x044fe20007ffe0ff */
[----:B------:R2:W-:Y:S01]  /*1b90*/  STG.E desc[UR8][R2.64], R19 ;  /* 0x0000001302007986 */ /* 0x0005e2000c101908 */
[----:B------:R-:W-:Y:S01]  /*1ba0*/  IADD3 R43, PT, PT, R37, 0x20, RZ ;  /* 0x00000020252b7810 */ /* 0x000fe20007ffe0ff */
[--C-:B------:R-:W-:Y:S01]  /*1bb0*/  IMAD.WIDE.U32 R38, R25, 0x4, R30.reuse ;  /* 0x0000000419267825 */ /* 0x100fe200078e001e */
[----:B------:R-:W-:Y:S01]  /*1bc0*/  IADD3 R53, PT, PT, R37, 0x30, RZ ;  /* 0x0000003025357810 */ /* 0x000fe20007ffe0ff */
[----:B------:R-:W-:Y:S01]  /*1bd0*/  STG.E desc[UR8][R50.64], R18 ;  /* 0x0000001232007986 */ /* 0x000fe2000c101908 */
[----:B0-----:R-:W-:Y:S01]  /*1be0*/  IADD3 R29, PT, PT, R25, 0x30, RZ ;  /* 0x00000030191d7810 */ /* 0x001fe20007ffe0ff */
[--C-:B------:R-:W-:Y:S01]  /*1bf0*/  IMAD.WIDE.U32 R24, R33, 0x4, R30.reuse ;  /* 0x0000000421187825 */ /* 0x100fe200078e001e */
[----:B------:R-:W-:Y:S01]  /*1c00*/  IADD3 R36, PT, PT, R35, 0x20, RZ ;  /* 0x0000002023247810 */ /* 0x000fe20007ffe0ff */
[----:B------:R-:W-:Y:S02]  /*1c10*/  STG.E desc[UR8][R48.64], R17 ;  /* 0x0000001130007986 */ /* 0x000fe4000c101908 */
[----:B-1----:R-:W-:-:S02]  /*1c20*/  IMAD.WIDE.U32 R4, R23, 0x4, R30 ;  /* 0x0000000417047825 */ /* 0x002fc400078e001e */
[----:B------:R-:W-:Y:S01]  /*1c30*/  STG.E desc[UR8][R46.64], R16 ;  /* 0x000000102e007986 */ /* 0x000fe2000c101908 */
[----:B--2---:R-:W-:Y:S01]  /*1c40*/  IADD3 R19, PT, PT, R35, 0x30, RZ ;  /* 0x0000003023137810 */ /* 0x004fe20007ffe0ff */
[--C-:B------:R-:W-:Y:S02]  /*1c50*/  IMAD.WIDE.U32 R20, R27, 0x4, R30.reuse ;  /* 0x000000041b147825 */ /* 0x100fe400078e001e */
[----:B------:R-:W-:Y:S02]  /*1c60*/  STG.E desc[UR8][R38.64], R15 ;  /* 0x0000000f26007986 */ /* 0x000fe4000c101908 */
[--C-:B------:R-:W-:Y:S01]  /*1c70*/  IMAD.WIDE.U32 R2, R37, 0x4, R30.reuse ;  /* 0x0000000425027825 */ /* 0x100fe200078e001e */
[----:B------:R-:W-:Y:S01]  /*1c80*/  IADD3 R37, PT, PT, R35, 0x10, RZ ;  /* 0x0000001023257810 */ /* 0x000fe20007ffe0ff */
[----:B------:R-:W-:Y:S02]  /*1c90*/  STG.E desc[UR8][R4.64], R14 ;  /* 0x0000000e04007986 */ /* 0x000fe4000c101908 */
[----:B------:R-:W-:-:S02]  /*1ca0*/  IMAD.WIDE.U32 R22, R29, 0x4, R30 ;  /* 0x000000041d167825 */ /* 0x000fc400078e001e */
[----:B------:R-:W-:Y:S02]  /*1cb0*/  STG.E desc[UR8][R20.64], R13 ;  /* 0x0000000d14007986 */ /* 0x000fe4000c101908 */
[--C-:B------:R-:W-:Y:S02]  /*1cc0*/  IMAD.WIDE.U32 R26, R43, 0x4, R30.reuse ;  /* 0x000000042b1a7825 */ /* 0x100fe400078e001e */
[----:B------:R-:W-:Y:S02]  /*1cd0*/  STG.E desc[UR8][R22.64], R12 ;  /* 0x0000000c16007986 */ /* 0x000fe4000c101908 */
[--C-:B------:R-:W-:Y:S02]  /*1ce0*/  IMAD.WIDE.U32 R28, R53, 0x4, R30.reuse ;  /* 0x00000004351c7825 */ /* 0x100fe400078e001e */
        /* <DEDUP_REMOVED lines=8> */
[----:B------:R-:W-:Y:S04]  /*1d70*/  STG.E desc[UR8][R32.64], R7 ;  /* 0x0000000720007986 */ /* 0x000fe8000c101908 */
[----:B------:R-:W-:Y:S04]  /*1d80*/  STG.E desc[UR8][R34.64], R41 ;  /* 0x0000002922007986 */ /* 0x000fe8000c101908 */
[----:B------:R-:W-:Y:S04]  /*1d90*/  STG.E desc[UR8][R36.64], R45 ;  /* 0x0000002d24007986 */ /* 0x000fe8000c101908 */
[----:B------:R-:W-:Y:S01]  /*1da0*/  STG.E desc[UR8][R30.64], R42 ;  /* 0x0000002a1e007986 */ /* 0x000fe2000c101908 */
[----:B------:R-:W-:Y:S05]  /*1db0*/  EXIT ;  /* 0x000000000000794d */ /* 0x000fea0003800000 */
.L_x_3:
[----:B------:R-:W-:-:S00]  /*1dc0*/  BRA `(.L_x_3) ;  /* 0xfffffffc00fc7947 */ /* 0x000fc0000383ffff */
[----:B------:R-:W-:-:S00]  /*1dd0*/  NOP ;  /* 0x0000000000007918 */ /* 0x000fc00000000000 */
        /* <DEDUP_REMOVED lines=10> */
.L_x_4:


//--------------------- .nv.shared.kernel         --------------------------
	.section	.nv.shared.kernel,"aw",@nobits
	.sectionflags	@""
	.align	4
.nv.shared.kernel:
	.zero		13312


//--------------------- .nv.shared.reserved.0     --------------------------
	.section	.nv.shared.reserved.0,"aw",@nobits
	.weak		__nv_reservedSMEM_offset_0_alias
	.size		__nv_reservedSMEM_offset_0_alias, 0, 64
	.other		__nv_reservedSMEM_offset_0_alias,@"STO_CUDA_RESERVED_SHARED STV_DEFAULT"
__nv_reservedSMEM_offset_0_alias:
	.zero		0
	.zero		64


//--------------------- .nv.constant0.kernel      --------------------------
	.section	.nv.constant0.kernel,"a",@progbits
	.sectionflags	@""
	.align	4
.nv.constant0.kernel:
	.zero		932


//--------------------- SYMBOLS --------------------------

	.type		.nv.reservedSmem.offset0,@object
	.size		.nv.reservedSmem.offset0,0x4
	.type		.nv.reservedSmem.cap,@object
	.size		.nv.reservedSmem.cap,0x4
